//
// Generated by NVIDIA NVVM Compiler
//
// Compiler Build ID: CL-36424714
// Cuda compilation tools, release 13.0, V13.0.88
// Based on NVVM 20.0.0
//

.version 9.0
.target sm_100
.address_size 64

	// .globl	_Z19mse_backward_kernelPfS_S_i

.visible .entry _Z19mse_backward_kernelPfS_S_i(
	.param .u64 .ptr .align 1 _Z19mse_backward_kernelPfS_S_i_param_0,
	.param .u64 .ptr .align 1 _Z19mse_backward_kernelPfS_S_i_param_1,
	.param .u64 .ptr .align 1 _Z19mse_backward_kernelPfS_S_i_param_2,
	.param .u32 _Z19mse_backward_kernelPfS_S_i_param_3
)
{
	.reg .pred 	%p<2>;
	.reg .b32 	%r<6>;
	.reg .b32 	%f<7>;
	.reg .b64 	%rd<11>;

	ld.param.u64 	%rd1, [_Z19mse_backward_kernelPfS_S_i_param_0];
	ld.param.u64 	%rd2, [_Z19mse_backward_kernelPfS_S_i_param_1];
	ld.param.u64 	%rd3, [_Z19mse_backward_kernelPfS_S_i_param_2];
	ld.param.u32 	%r2, [_Z19mse_backward_kernelPfS_S_i_param_3];
	mov.u32 	%r3, %ctaid.x;
	mov.u32 	%r4, %ntid.x;
	mov.u32 	%r5, %tid.x;
	mad.lo.s32 	%r1, %r3, %r4, %r5;
	setp.ge.s32 	%p1, %r1, %r2;
	@%p1 bra 	$L__BB0_2;
	cvta.to.global.u64 	%rd4, %rd1;
	cvta.to.global.u64 	%rd5, %rd2;
	cvta.to.global.u64 	%rd6, %rd3;
	mul.wide.s32 	%rd7, %r1, 4;
	add.s64 	%rd8, %rd4, %rd7;
	ld.global.f32 	%f1, [%rd8];
	add.s64 	%rd9, %rd5, %rd7;
	ld.global.f32 	%f2, [%rd9];
	sub.f32 	%f3, %f1, %f2;
	add.f32 	%f4, %f3, %f3;
	cvt.rn.f32.s32 	%f5, %r2;
	div.rn.f32 	%f6, %f4, %f5;
	add.s64 	%rd10, %rd6, %rd7;
	st.global.f32 	[%rd10], %f6;
$L__BB0_2:
	ret;

}


// ===== COMPILED SASS (sm_100) =====

	.target	sm_100

	.elftype	@"ET_EXEC"


//--------------------- .note.nv.tkinfo           --------------------------
	.section	.note.nv.tkinfo,"",@"SHT_NOTE"
	.sectionflags	@"SHF_NOTE_NV_TKINFO"
	.tkinfo
        /*0018*/ 	.word	0x00000002
        /*0030*/ 	.string	""
        /*0030*/ 	.string	"ptxas"
        /*0030*/ 	.string	"Cuda compilation tools, release 13.0, V13.0.88"
        /*0030*/ 	.string	"Build cuda_13.0.r13.0/compiler.36424714_0"
        /*0030*/ 	.string	"-arch sm_100 -m 64 "



//--------------------- .note.nv.cuinfo           --------------------------
	.section	.note.nv.cuinfo,"",@"SHT_NOTE"
	.sectionflags	@"SHF_NOTE_NV_CUINFO"
        /*0018*/ 	.short	0x0002
        /*001a*/ 	.short	0x0064
        /*001c*/ 	.short	0x0082
	.zero		2


//--------------------- .nv.info                  --------------------------
	.section	.nv.info,"",@"SHT_CUDA_INFO"
	.align	4


	//----- nvinfo : EIATTR_REGCOUNT
	.align		4
        /*0000*/ 	.byte	0x04, 0x2f
        /*0002*/ 	.short	(.L_1 - .L_0)
	.align		4
.L_0:
        /*0004*/ 	.word	index@(_Z19mse_backward_kernelPfS_S_i)
        /*0008*/ 	.word	0x00000010


	//----- nvinfo : EIATTR_FRAME_SIZE
	.align		4
.L_1:
        /*000c*/ 	.byte	0x04, 0x11
        /*000e*/ 	.short	(.L_3 - .L_2)
	.align		4
.L_2:
        /*0010*/ 	.word	index@($__internal_0_$__cuda_sm3x_div_rn_noftz_f32_slowpath)
        /*0014*/ 	.word	0x00000000


	//----- nvinfo : EIATTR_FRAME_SIZE
	.align		4
.L_3:
        /*0018*/ 	.byte	0x04, 0x11
        /*001a*/ 	.short	(.L_5 - .L_4)
	.align		4
.L_4:
        /*001c*/ 	.word	index@(_Z19mse_backward_kernelPfS_S_i)
        /*0020*/ 	.word	0x00000000


	//----- nvinfo : EIATTR_MIN_STACK_SIZE
	.align		4
.L_5:
        /*0024*/ 	.byte	0x04, 0x12
        /*0026*/ 	.short	(.L_7 - .L_6)
	.align		4
.L_6:
        /*0028*/ 	.word	index@(_Z19mse_backward_kernelPfS_S_i)
        /*002c*/ 	.word	0x00000000
.L_7:


//--------------------- .nv.compat                --------------------------
	.section	.nv.compat,"",@"SHT_CUDA_COMPAT_INFO"
	.align	4
        /*0000*/ 	.byte	0x02, 0x09, 0x00, 0x00, 0x02, 0x02, 0x01, 0x00, 0x02, 0x05, 0x05, 0x00, 0x03, 0x07, 0x01, 0x01
        /*0010*/ 	.byte	0x02, 0x03, 0x00, 0x00, 0x02, 0x06, 0x01, 0x00, 0x04, 0x0b, 0x08, 0x00, 0x01, 0x00, 0x00, 0x00
        /*0020*/ 	.byte	0x00, 0x00, 0x00, 0x00


//--------------------- .nv.info._Z19mse_backward_kernelPfS_S_i --------------------------
	.section	.nv.info._Z19mse_backward_kernelPfS_S_i,"",@"SHT_CUDA_INFO"
	.sectionflags	@""
	.align	4


	//----- nvinfo : EIATTR_CUDA_API_VERSION
	.align		4
        /*0000*/ 	.byte	0x04, 0x37
        /*0002*/ 	.short	(.L_9 - .L_8)
.L_8:
        /*0004*/ 	.word	0x00000082


	//----- nvinfo : EIATTR_KPARAM_INFO
	.align		4
.L_9:
        /*0008*/ 	.byte	0x04, 0x17
        /*000a*/ 	.short	(.L_11 - .L_10)
.L_10:
        /*000c*/ 	.word	0x00000000
        /*0010*/ 	.short	0x0003
        /*0012*/ 	.short	0x0018
        /*0014*/ 	.byte	0x00, 0xf0, 0x11, 0x00


	//----- nvinfo : EIATTR_KPARAM_INFO
	.align		4
.L_11:
        /*0018*/ 	.byte	0x04, 0x17
        /*001a*/ 	.short	(.L_13 - .L_12)
.L_12:
        /*001c*/ 	.word	0x00000000
        /*0020*/ 	.short	0x0002
        /*0022*/ 	.short	0x0010
        /*0024*/ 	.byte	0x00, 0xf5, 0x21, 0x00


	//----- nvinfo : EIATTR_KPARAM_INFO
	.align		4
.L_13:
        /*0028*/ 	.byte	0x04, 0x17
        /*002a*/ 	.short	(.L_15 - .L_14)
.L_14:
        /*002c*/ 	.word	0x00000000
        /*0030*/ 	.short	0x0001
        /*0032*/ 	.short	0x0008
        /*0034*/ 	.byte	0x00, 0xf5, 0x21, 0x00


	//----- nvinfo : EIATTR_KPARAM_INFO
	.align		4
.L_15:
        /*0038*/ 	.byte	0x04, 0x17
        /*003a*/ 	.short	(.L_17 - .L_16)
.L_16:
        /*003c*/ 	.word	0x00000000
        /*0040*/ 	.short	0x0000
        /*0042*/ 	.short	0x0000
        /*0044*/ 	.byte	0x00, 0xf5, 0x21, 0x00


	//----- nvinfo : EIATTR_SPARSE_MMA_MASK
	.align		4
.L_17:
        /*0048*/ 	.byte	0x03, 0x50
        /*004a*/ 	.short	0x0000


	//----- nvinfo : EIATTR_MAXREG_COUNT
	.align		4
        /*004c*/ 	.byte	0x03, 0x1b
        /*004e*/ 	.short	0x00ff


	//----- nvinfo : EIATTR_MERCURY_ISA_VERSION
	.align		4
        /*0050*/ 	.byte	0x03, 0x5f
        /*0052*/ 	.short	0x0101


	//----- nvinfo : EIATTR_VRC_CTA_INIT_COUNT
	.align		4
        /*0054*/ 	.byte	0x02, 0x4a
	.zero		1
	.zero		1


	//----- nvinfo : EIATTR_EXIT_INSTR_OFFSETS
	.align		4
        /*0058*/ 	.byte	0x04, 0x1c
        /*005a*/ 	.short	(.L_19 - .L_18)


	//   ....[0]....
.L_18:
        /*005c*/ 	.word	0x00000070


	//   ....[1]....
        /*0060*/ 	.word	0x00000220


	//----- nvinfo : EIATTR_CRS_STACK_SIZE
	.align		4
.L_19:
        /*0064*/ 	.byte	0x04, 0x1e
        /*0066*/ 	.short	(.L_21 - .L_20)
.L_20:
        /*0068*/ 	.word	0x00000000


	//----- nvinfo : EIATTR_CBANK_PARAM_SIZE
	.align		4
.L_21:
        /*006c*/ 	.byte	0x03, 0x19
        /*006e*/ 	.short	0x001c


	//----- nvinfo : EIATTR_PARAM_CBANK
	.align		4
        /*0070*/ 	.byte	0x04, 0x0a
        /*0072*/ 	.short	(.L_23 - .L_22)
	.align		4
.L_22:
        /*0074*/ 	.word	index@(.nv.constant0._Z19mse_backward_kernelPfS_S_i)
        /*0078*/ 	.short	0x0380
        /*007a*/ 	.short	0x001c


	//----- nvinfo : EIATTR_SW_WAR
	.align		4
.L_23:
        /*007c*/ 	.byte	0x04, 0x36
        /*007e*/ 	.short	(.L_25 - .L_24)
.L_24:
        /*0080*/ 	.word	0x00000008
.L_25:


//--------------------- .nv.callgraph             --------------------------
	.section	.nv.callgraph,"",@"SHT_CUDA_CALLGRAPH"
	.align	4
	.sectionentsize	8
	.align		4
        /*0000*/ 	.word	0x00000000
	.align		4
        /*0004*/ 	.word	0xffffffff
	.align		4
        /*0008*/ 	.word	0x00000000
	.align		4
        /*000c*/ 	.word	0xfffffffe
	.align		4
        /*0010*/ 	.word	0x00000000
	.align		4
        /*0014*/ 	.word	0xfffffffd
	.align		4
        /*0018*/ 	.word	0x00000000
	.align		4
        /*001c*/ 	.word	0xfffffffc


//--------------------- .text._Z19mse_backward_kernelPfS_S_i --------------------------
	.section	.text._Z19mse_backward_kernelPfS_S_i,"ax",@progbits
	.align	128
        .global         _Z19mse_backward_kernelPfS_S_i
        .type           _Z19mse_backward_kernelPfS_S_i,@function
        .size           _Z19mse_backward_kernelPfS_S_i,(.L_x_14 - _Z19mse_backward_kernelPfS_S_i)
        .other          _Z19mse_backward_kernelPfS_S_i,@"STO_CUDA_ENTRY STV_DEFAULT"
_Z19mse_backward_kernelPfS_S_i:
.text._Z19mse_backward_kernelPfS_S_i:
[----:B------:R-:W-:Y:S01]  /*0000*/  LDC R1, c[0x0][0x37c] ;  /* 0x0000df00ff017b82 */ /* 0x000fe20000000800 */
[----:B------:R-:W0:Y:S07]  /*0010*/  S2R R3, SR_TID.X ;  /* 0x0000000000037919 */ /* 0x000e2e0000002100 */
[----:B------:R-:W0:Y:S01]  /*0020*/  S2UR UR4, SR_CTAID.X ;  /* 0x00000000000479c3 */ /* 0x000e220000002500 */
[----:B------:R-:W1:Y:S07]  /*0030*/  LDCU UR6, c[0x0][0x398] ;  /* 0x00007300ff0677ac */ /* 0x000e6e0008000800 */
[----:B------:R-:W0:Y:S02]  /*0040*/  LDC R2, c[0x0][0x360] ;  /* 0x0000d800ff027b82 */ /* 0x000e240000000800 */
[----:B0-----:R-:W-:-:S05]  /*0050*/  IMAD R2, R2, UR4, R3 ;  /* 0x0000000402027c24 */ /* 0x001fca000f8e0203 */
[----:B-1----:R-:W-:-:S13]  /*0060*/  ISETP.GE.AND P0, PT, R2, UR6, PT ;  /* 0x0000000602007c0c */ /* 0x002fda000bf06270 */
[----:B------:R-:W-:Y:S05]  /*0070*/  @P0 EXIT ;  /* 0x000000000000094d */ /* 0x000fea0003800000 */
[----:B------:R-:W0:Y:S01]  /*0080*/  LDC.64 R4, c[0x0][0x380] ;  /* 0x0000e000ff047b82 */ /* 0x000e220000000a00 */
[----:B------:R-:W1:Y:S07]  /*0090*/  LDCU.64 UR4, c[0x0][0x358] ;  /* 0x00006b00ff0477ac */ /* 0x000e6e0008000a00 */
[----:B------:R-:W2:Y:S01]  /*00a0*/  LDC.64 R6, c[0x0][0x388] ;  /* 0x0000e200ff067b82 */ /* 0x000ea20000000a00 */
[----:B0-----:R-:W-:-:S06]  /*00b0*/  IMAD.WIDE R4, R2, 0x4, R4 ;  /* 0x0000000402047825 */ /* 0x001fcc00078e0204 */
[----:B-1----:R-:W3:Y:S01]  /*00c0*/  LDG.E R4, desc[UR4][R4.64] ;  /* 0x0000000404047981 */ /* 0x002ee2000c1e1900 */
[----:B--2---:R-:W-:-:S06]  /*00d0*/  IMAD.WIDE R6, R2, 0x4, R6 ;  /* 0x0000000402067825 */ /* 0x004fcc00078e0206 */
[----:B------:R-:W3:Y:S01]  /*00e0*/  LDG.E R7, desc[UR4][R6.64] ;  /* 0x0000000406077981 */ /* 0x000ee2000c1e1900 */
[----:B------:R-:W-:-:S04]  /*00f0*/  I2FP.F32.S32 R3, UR6 ;  /* 0x0000000600037c45 */ /* 0x000fc80008201400 */
[----:B------:R-:W0:Y:S01]  /*0100*/  MUFU.RCP R8, R3 ;  /* 0x0000000300087308 */ /* 0x000e220000001000 */
[----:B------:R-:W-:Y:S01]  /*0110*/  BSSY.RECONVERGENT B0, `(.L_x_0) ;  /* 0x000000d000007945 */ /* 0x000fe20003800200 */
[----:B0-----:R-:W-:-:S04]  /*0120*/  FFMA R9, -R3, R8, 1 ;  /* 0x3f80000003097423 */ /* 0x001fc80000000108 */
[----:B------:R-:W-:Y:S01]  /*0130*/  FFMA R9, R8, R9, R8 ;  /* 0x0000000908097223 */ /* 0x000fe20000000008 */
[----:B---3--:R-:W-:-:S04]  /*0140*/  FADD R0, R4, -R7 ;  /* 0x8000000704007221 */ /* 0x008fc80000000000 */
[----:B------:R-:W-:-:S04]  /*0150*/  FADD R0, R0, R0 ;  /* 0x0000000000007221 */ /* 0x000fc80000000000 */
[----:B------:R-:W0:Y:S01]  /*0160*/  FCHK P0, R0, R3 ;  /* 0x0000000300007302 */ /* 0x000e220000000000 */
[----:B------:R-:W-:-:S04]  /*0170*/  FFMA R8, R0, R9, RZ ;  /* 0x0000000900087223 */ /* 0x000fc800000000ff */
[----:B------:R-:W-:-:S04]  /*0180*/  FFMA R10, -R3, R8, R0 ;  /* 0x00000008030a7223 */ /* 0x000fc80000000100 */
[----:B------:R-:W-:Y:S01]  /*0190*/  FFMA R9, R9, R10, R8 ;  /* 0x0000000a09097223 */ /* 0x000fe20000000008 */
[----:B0-----:R-:W-:Y:S06]  /*01a0*/  @!P0 BRA `(.L_x_1) ;  /* 0x00000000000c8947 */ /* 0x001fec0003800000 */
[----:B------:R-:W-:-:S07]  /*01b0*/  MOV R4, 0x1d0 ;  /* 0x000001d000047802 */ /* 0x000fce0000000f00 */
[----:B------:R-:W-:Y:S05]  /*01c0*/  CALL.REL.NOINC `($__internal_0_$__cuda_sm3x_div_rn_noftz_f32_slowpath) ;  /* 0x0000000000187944 */ /* 0x000fea0003c00000 */
[----:B------:R-:W-:-:S07]  /*01d0*/  IMAD.MOV.U32 R9, RZ, RZ, R0 ;  /* 0x000000ffff097224 */ /* 0x000fce00078e0000 */
.L_x_1:
[----:B------:R-:W-:Y:S05]  /*01e0*/  BSYNC.RECONVERGENT B0 ;  /* 0x0000000000007941 */ /* 0x000fea0003800200 */
.L_x_0:
[----:B------:R-:W0:Y:S02]  /*01f0*/  LDC.64 R4, c[0x0][0x390] ;  /* 0x0000e400ff047b82 */ /* 0x000e240000000a00 */
[----:B0-----:R-:W-:-:S05]  /*0200*/  IMAD.WIDE R2, R2, 0x4, R4 ;  /* 0x0000000402027825 */ /* 0x001fca00078e0204 */
[----:B------:R-:W-:Y:S01]  /*0210*/  STG.E desc[UR4][R2.64], R9 ;  /* 0x0000000902007986 */ /* 0x000fe2000c101904 */
[----:B------:R-:W-:Y:S05]  /*0220*/  EXIT ;  /* 0x000000000000794d */ /* 0x000fea0003800000 */
        .weak           $__internal_0_$__cuda_sm3x_div_rn_noftz_f32_slowpath
        .type           $__internal_0_$__cuda_sm3x_div_rn_noftz_f32_slowpath,@function
        .size           $__internal_0_$__cuda_sm3x_div_rn_noftz_f32_slowpath,(.L_x_14 - $__internal_0_$__cuda_sm3x_div_rn_noftz_f32_slowpath)
$__internal_0_$__cuda_sm3x_div_rn_noftz_f32_slowpath:
[--C-:B------:R-:W-:Y:S01]  /*0230*/  SHF.R.U32.HI R6, RZ, 0x17, R3.reuse ;  /* 0x00000017ff067819 */ /* 0x100fe20000011603 */
[----:B------:R-:W-:Y:S01]  /*0240*/  BSSY.RECONVERGENT B1, `(.L_x_2) ;  /* 0x0000064000017945 */ /* 0x000fe20003800200 */
[--C-:B------:R-:W-:Y:S01]  /*0250*/  SHF.R.U32.HI R5, RZ, 0x17, R0.reuse ;  /* 0x00000017ff057819 */ /* 0x100fe20000011600 */
[----:B------:R-:W-:Y:S01]  /*0260*/  IMAD.MOV.U32 R7, RZ, RZ, R0 ;  /* 0x000000ffff077224 */ /* 0x000fe200078e0000 */
[----:B------:R-:W-:Y:S01]  /*0270*/  LOP3.LUT R6, R6, 0xff, RZ, 0xc0, !PT ;  /* 0x000000ff06067812 */ /* 0x000fe200078ec0ff */
[----:B------:R-:W-:Y:S01]  /*0280*/  IMAD.MOV.U32 R8, RZ, RZ, R3 ;  /* 0x000000ffff087224 */ /* 0x000fe200078e0003 */
[----:B------:R-:W-:-:S03]  /*0290*/  LOP3.LUT R5, R5, 0xff, RZ, 0xc0, !PT ;  /* 0x000000ff05057812 */ /* 0x000fc600078ec0ff */
[----:B------:R-:W-:Y:S02]  /*02a0*/  VIADD R11, R6, 0xffffffff ;  /* 0xffffffff060b7836 */ /* 0x000fe40000000000 */
[----:B------:R-:W-:-:S03]  /*02b0*/  VIADD R10, R5, 0xffffffff ;  /* 0xffffffff050a7836 */ /* 0x000fc60000000000 */
[----:B------:R-:W-:-:S04]  /*02c0*/  ISETP.GT.U32.AND P0, PT, R11, 0xfd, PT ;  /* 0x000000fd0b00780c */ /* 0x000fc80003f04070 */
[----:B------:R-:W-:-:S13]  /*02d0*/  ISETP.GT.U32.OR P0, PT, R10, 0xfd, P0 ;  /* 0x000000fd0a00780c */ /* 0x000fda0000704470 */
[----:B------:R-:W-:Y:S01]  /*02e0*/  @!P0 IMAD.MOV.U32 R9, RZ, RZ, RZ ;  /* 0x000000ffff098224 */ /* 0x000fe200078e00ff */
[----:B------:R-:W-:Y:S06]  /*02f0*/  @!P0 BRA `(.L_x_3) ;  /* 0x00000000005c8947 */ /* 0x000fec0003800000 */
[----:B------:R-:W-:Y:S02]  /*0300*/  FSETP.GTU.FTZ.AND P0, PT, |R0|, +INF , PT ;  /* 0x7f8000000000780b */ /* 0x000fe40003f1c200 */
[----:B------:R-:W-:-:S04]  /*0310*/  FSETP.GTU.FTZ.AND P1, PT, |R3|, +INF , PT ;  /* 0x7f8000000300780b */ /* 0x000fc80003f3c200 */
[----:B------:R-:W-:-:S13]  /*0320*/  PLOP3.LUT P0, PT, P0, P1, PT, 0xf8, 0x8f ;  /* 0x00000000008f781c */ /* 0x000fda0000703f70 */
[----:B------:R-:W-:Y:S05]  /*0330*/  @P0 BRA `(.L_x_4) ;  /* 0x00000004004c0947 */ /* 0x000fea0003800000 */
[----:B------:R-:W-:-:S13]  /*0340*/  LOP3.LUT P0, RZ, R8, 0x7fffffff, R7, 0xc8, !PT ;  /* 0x7fffffff08ff7812 */ /* 0x000fda000780c807 */
[----:B------:R-:W-:Y:S05]  /*0350*/  @!P0 BRA `(.L_x_5) ;  /* 0x00000004003c8947 */ /* 0x000fea0003800000 */
[C---:B------:R-:W-:Y:S02]  /*0360*/  FSETP.NEU.FTZ.AND P2, PT, |R0|.reuse, +INF , PT ;  /* 0x7f8000000000780b */ /* 0x040fe40003f5d200 */
[----:B------:R-:W-:Y:S02]  /*0370*/  FSETP.NEU.FTZ.AND P1, PT, |R3|, +INF , PT ;  /* 0x7f8000000300780b */ /* 0x000fe40003f3d200 */
[----:B------:R-:W-:-:S11]  /*0380*/  FSETP.NEU.FTZ.AND P0, PT, |R0|, +INF , PT ;  /* 0x7f8000000000780b */ /* 0x000fd60003f1d200 */
[----:B------:R-:W-:Y:S05]  /*0390*/  @!P1 BRA !P2, `(.L_x_5) ;  /* 0x00000004002c9947 */ /* 0x000fea0005000000 */
[----:B------:R-:W-:-:S04]  /*03a0*/  LOP3.LUT P2, RZ, R7, 0x7fffffff, RZ, 0xc0, !PT ;  /* 0x7fffffff07ff7812 */ /* 0x000fc8000784c0ff */
[----:B------:R-:W-:-:S13]  /*03b0*/  PLOP3.LUT P1, PT, P1, P2, PT, 0x2f, 0xf2 ;  /* 0x0000000000f2781c */ /* 0x000fda0000f24577 */
[----:B------:R-:W-:Y:S05]  /*03c0*/  @P1 BRA `(.L_x_6) ;  /* 0x0000000400181947 */ /* 0x000fea0003800000 */
[----:B------:R-:W-:-:S04]  /*03d0*/  LOP3.LUT P1, RZ, R8, 0x7fffffff, RZ, 0xc0, !PT ;  /* 0x7fffffff08ff7812 */ /* 0x000fc8000782c0ff */
[----:B------:R-:W-:-:S13]  /*03e0*/  PLOP3.LUT P0, PT, P0, P1, PT, 0x2f, 0xf2 ;  /* 0x0000000000f2781c */ /* 0x000fda0000702577 */
[----:B------:R-:W-:Y:S05]  /*03f0*/  @P0 BRA `(.L_x_7) ;  /* 0x0000000400000947 */ /* 0x000fea0003800000 */
[----:B------:R-:W-:Y:S02]  /*0400*/  ISETP.GE.AND P0, PT, R10, RZ, PT ;  /* 0x000000ff0a00720c */ /* 0x000fe40003f06270 */
[----:B------:R-:W-:-:S11]  /*0410*/  ISETP.GE.AND P1, PT, R11, RZ, PT ;  /* 0x000000ff0b00720c */ /* 0x000fd60003f26270 */
[----:B------:R-:W-:Y:S02]  /*0420*/  @P0 IMAD.MOV.U32 R9, RZ, RZ, RZ ;  /* 0x000000ffff090224 */ /* 0x000fe400078e00ff */
[----:B------:R-:W-:Y:S01]  /*0430*/  @!P0 FFMA R7, R0, 1.84467440737095516160e+19, RZ ;  /* 0x5f80000000078823 */ /* 0x000fe200000000ff */
[----:B------:R-:W-:Y:S02]  /*0440*/  @!P0 IMAD.MOV.U32 R9, RZ, RZ, -0x40 ;  /* 0xffffffc0ff098424 */ /* 0x000fe400078e00ff */
[----:B------:R-:W-:Y:S02]  /*0450*/  @!P1 FFMA R8, R3, 1.84467440737095516160e+19, RZ ;  /* 0x5f80000003089823 */ /* 0x000fe400000000ff */
[----:B------:R-:W-:-:S07]  /*0460*/  @!P1 VIADD R9, R9, 0x40 ;  /* 0x0000004009099836 */ /* 0x000fce0000000000 */
.L_x_3:
[----:B------:R-:W-:Y:S01]  /*0470*/  LEA R3, R6, 0xc0800000, 0x17 ;  /* 0xc080000006037811 */ /* 0x000fe200078eb8ff */
[----:B------:R-:W-:Y:S01]  /*0480*/  VIADD R5, R5, 0xffffff81 ;  /* 0xffffff8105057836 */ /* 0x000fe20000000000 */
[----:B------:R-:W-:Y:S03]  /*0490*/  BSSY.RECONVERGENT B2, `(.L_x_8) ;  /* 0x0000035000027945 */ /* 0x000fe60003800200 */
[----:B------:R-:W-:Y:S01]  /*04a0*/  IMAD.IADD R3, R8, 0x1, -R3 ;  /* 0x0000000108037824 */ /* 0x000fe200078e0a03 */
[C---:B------:R-:W-:Y:S01]  /*04b0*/  IADD3 R6, PT, PT, R5.reuse, 0x7f, -R6 ;  /* 0x0000007f05067810 */ /* 0x040fe20007ffe806 */
[----:B------:R-:W-:Y:S02]  /*04c0*/  IMAD R0, R5, -0x800000, R7 ;  /* 0xff80000005007824 */ /* 0x000fe400078e0207 */
[----:B------:R-:W0:Y:S01]  /*04d0*/  MUFU.RCP R8, R3 ;  /* 0x0000000300087308 */ /* 0x000e220000001000 */
[----:B------:R-:W-:Y:S01]  /*04e0*/  FADD.FTZ R11, -R3, -RZ ;  /* 0x800000ff030b7221 */ /* 0x000fe20000010100 */
[----:B------:R-:W-:-:S03]  /*04f0*/  IMAD.IADD R6, R6, 0x1, R9 ;  /* 0x0000000106067824 */ /* 0x000fc600078e0209 */
[----:B0-----:R-:W-:-:S04]  /*0500*/  FFMA R13, R8, R11, 1 ;  /* 0x3f800000080d7423 */ /* 0x001fc8000000000b */
[----:B------:R-:W-:-:S04]  /*0510*/  FFMA R10, R8, R13, R8 ;  /* 0x0000000d080a7223 */ /* 0x000fc80000000008 */
[----:B------:R-:W-:-:S04]  /*0520*/  FFMA R7, R0, R10, RZ ;  /* 0x0000000a00077223 */ /* 0x000fc800000000ff */
[----:B------:R-:W-:-:S04]  /*0530*/  FFMA R8, R11, R7, R0 ;  /* 0x000000070b087223 */ /* 0x000fc80000000000 */
[----:B------:R-:W-:-:S04]  /*0540*/  FFMA R7, R10, R8, R7 ;  /* 0x000000080a077223 */ /* 0x000fc80000000007 */
[----:B------:R-:W-:-:S04]  /*0550*/  FFMA R8, R11, R7, R0 ;  /* 0x000000070b087223 */ /* 0x000fc80000000000 */
[----:B------:R-:W-:-:S05]  /*0560*/  FFMA R0, R10, R8, R7 ;  /* 0x000000080a007223 */ /* 0x000fca0000000007 */
[----:B------:R-:W-:-:S04]  /*0570*/  SHF.R.U32.HI R3, RZ, 0x17, R0 ;  /* 0x00000017ff037819 */ /* 0x000fc80000011600 */
[----:B------:R-:W-:-:S05]  /*0580*/  LOP3.LUT R3, R3, 0xff, RZ, 0xc0, !PT ;  /* 0x000000ff03037812 */ /* 0x000fca00078ec0ff */
[----:B------:R-:W-:-:S04]  /*0590*/  IMAD.IADD R9, R3, 0x1, R6 ;  /* 0x0000000103097824 */ /* 0x000fc800078e0206 */
[----:B------:R-:W-:-:S05]  /*05a0*/  VIADD R3, R9, 0xffffffff ;  /* 0xffffffff09037836 */ /* 0x000fca0000000000 */
[----:B------:R-:W-:-:S13]  /*05b0*/  ISETP.GE.U32.AND P0, PT, R3, 0xfe, PT ;  /* 0x000000fe0300780c */ /* 0x000fda0003f06070 */
[----:B------:R-:W-:Y:S05]  /*05c0*/  @!P0 BRA `(.L_x_9) ;  /* 0x0000000000808947 */ /* 0x000fea0003800000 */
[----:B------:R-:W-:-:S13]  /*05d0*/  ISETP.GT.AND P0, PT, R9, 0xfe, PT ;  /* 0x000000fe0900780c */ /* 0x000fda0003f04270 */
[----:B------:R-:W-:Y:S05]  /*05e0*/  @P0 BRA `(.L_x_10) ;  /* 0x00000000006c0947 */ /* 0x000fea0003800000 */
[----:B------:R-:W-:-:S13]  /*05f0*/  ISETP.GE.AND P0, PT, R9, 0x1, PT ;  /* 0x000000010900780c */ /* 0x000fda0003f06270 */
[----:B------:R-:W-:Y:S05]  /*0600*/  @P0 BRA `(.L_x_11) ;  /* 0x0000000000740947 */ /* 0x000fea0003800000 */
[----:B------:R-:W-:Y:S02]  /*0610*/  ISETP.GE.AND P0, PT, R9, -0x18, PT ;  /* 0xffffffe80900780c */ /* 0x000fe40003f06270 */
[----:B------:R-:W-:-:S11]  /*0620*/  LOP3.LUT R0, R0, 0x80000000, RZ, 0xc0, !PT ;  /* 0x8000000000007812 */ /* 0x000fd600078ec0ff */
[----:B------:R-:W-:Y:S05]  /*0630*/  @!P0 BRA `(.L_x_11) ;  /* 0x0000000000688947 */ /* 0x000fea0003800000 */
[CCC-:B------:R-:W-:Y:S01]  /*0640*/  FFMA.RZ R3, R10.reuse, R8.reuse, R7.reuse ;  /* 0x000000080a037223 */ /* 0x1c0fe2000000c007 */
[CCC-:B------:R-:W-:Y:S01]  /*0650*/  FFMA.RM R6, R10.reuse, R8.reuse, R7.reuse ;  /* 0x000000080a067223 */ /* 0x1c0fe20000004007 */
[C---:B------:R-:W-:Y:S02]  /*0660*/  ISETP.NE.AND P2, PT, R9.reuse, RZ, PT ;  /* 0x000000ff0900720c */ /* 0x040fe40003f45270 */
[----:B------:R-:W-:Y:S02]  /*0670*/  ISETP.NE.AND P1, PT, R9, RZ, PT ;  /* 0x000000ff0900720c */ /* 0x000fe40003f25270 */
[----:B------:R-:W-:Y:S01]  /*0680*/  LOP3.LUT R5, R3, 0x7fffff, RZ, 0xc0, !PT ;  /* 0x007fffff03057812 */ /* 0x000fe200078ec0ff */
[----:B------:R-:W-:Y:S01]  /*0690*/  FFMA.RP R3, R10, R8, R7 ;  /* 0x000000080a037223 */ /* 0x000fe20000008007 */
[----:B------:R-:W-:Y:S02]  /*06a0*/  VIADD R8, R9, 0x20 ;  /* 0x0000002009087836 */ /* 0x000fe40000000000 */
[----:B------:R-:W-:Y:S01]  /*06b0*/  LOP3.LUT R5, R5, 0x800000, RZ, 0xfc, !PT ;  /* 0x0080000005057812 */ /* 0x000fe200078efcff */
[----:B------:R-:W-:Y:S01]  /*06c0*/  IMAD.MOV R7, RZ, RZ, -R9 ;  /* 0x000000ffff077224 */ /* 0x000fe200078e0a09 */
[----:B------:R-:W-:-:S02]  /*06d0*/  FSETP.NEU.FTZ.AND P0, PT, R3, R6, PT ;  /* 0x000000060300720b */ /* 0x000fc40003f1d000 */
[----:B------:R-:W-:Y:S02]  /*06e0*/  SHF.L.U32 R8, R5, R8, RZ ;  /* 0x0000000805087219 */ /* 0x000fe400000006ff */
[----:B------:R-:W-:Y:S02]  /*06f0*/  SEL R6, R7, RZ, P2 ;  /* 0x000000ff07067207 */ /* 0x000fe40001000000 */
[----:B------:R-:W-:Y:S02]  /*0700*/  ISETP.NE.AND P1, PT, R8, RZ, P1 ;  /* 0x000000ff0800720c */ /* 0x000fe40000f25270 */
[----:B------:R-:W-:Y:S02]  /*0710*/  SHF.R.U32.HI R6, RZ, R6, R5 ;  /* 0x00000006ff067219 */ /* 0x000fe40000011605 */
[----:B------:R-:W-:Y:S02]  /*0720*/  PLOP3.LUT P0, PT, P0, P1, PT, 0xf8, 0x8f ;  /* 0x00000000008f781c */ /* 0x000fe40000703f70 */
[----:B------:R-:W-:-:S02]  /*0730*/  SHF.R.U32.HI R8, RZ, 0x1, R6 ;  /* 0x00000001ff087819 */ /* 0x000fc40000011606 */
[----:B------:R-:W-:-:S04]  /*0740*/  SEL R3, RZ, 0x1, !P0 ;  /* 0x00000001ff037807 */ /* 0x000fc80004000000 */
[----:B------:R-:W-:-:S04]  /*0750*/  LOP3.LUT R3, R3, 0x1, R8, 0xf8, !PT ;  /* 0x0000000103037812 */ /* 0x000fc800078ef808 */
[----:B------:R-:W-:-:S05]  /*0760*/  LOP3.LUT R3, R3, R6, RZ, 0xc0, !PT ;  /* 0x0000000603037212 */ /* 0x000fca00078ec0ff */
[----:B------:R-:W-:-:S05]  /*0770*/  IMAD.IADD R3, R8, 0x1, R3 ;  /* 0x0000000108037824 */ /* 0x000fca00078e0203 */
[----:B------:R-:W-:Y:S01]  /*0780*/  LOP3.LUT R0, R3, R0, RZ, 0xfc, !PT ;  /* 0x0000000003007212 */ /* 0x000fe200078efcff */
[----:B------:R-:W-:Y:S06]  /*0790*/  BRA `(.L_x_11) ;  /* 0x0000000000107947 */ /* 0x000fec0003800000 */
.L_x_10:
[----:B------:R-:W-:-:S04]  /*07a0*/  LOP3.LUT R0, R0, 0x80000000, RZ, 0xc0, !PT ;  /* 0x8000000000007812 */ /* 0x000fc800078ec0ff */
[----:B------:R-:W-:Y:S01]  /*07b0*/  LOP3.LUT R0, R0, 0x7f800000, RZ, 0xfc, !PT ;  /* 0x7f80000000007812 */ /* 0x000fe200078efcff */
[----:B------:R-:W-:Y:S06]  /*07c0*/  BRA `(.L_x_11) ;  /* 0x0000000000047947 */ /* 0x000fec0003800000 */
.L_x_9:
[----:B------:R-:W-:-:S07]  /*07d0*/  IMAD R0, R6, 0x800000, R0 ;  /* 0x0080000006007824 */ /* 0x000fce00078e0200 */
.L_x_11:
[----:B------:R-:W-:Y:S05]  /*07e0*/  BSYNC.RECONVERGENT B2 ;  /* 0x0000000000027941 */ /* 0x000fea0003800200 */
.L_x_8:
[----:B------:R-:W-:Y:S05]  /*07f0*/  BRA `(.L_x_12) ;  /* 0x0000000000207947 */ /* 0x000fea0003800000 */
.L_x_7:
[----:B------:R-:W-:-:S04]  /*0800*/  LOP3.LUT R0, R8, 0x80000000, R7, 0x48, !PT ;  /* 0x8000000008007812 */ /* 0x000fc800078e4807 */
[----:B------:R-:W-:Y:S01]  /*0810*/  LOP3.LUT R0, R0, 0x7f800000, RZ, 0xfc, !PT ;  /* 0x7f80000000007812 */ /* 0x000fe200078efcff */
[----:B------:R-:W-:Y:S06]  /*0820*/  BRA `(.L_x_12) ;  /* 0x0000000000147947 */ /* 0x000fec0003800000 */
.L_x_6:
[----:B------:R-:W-:Y:S01]  /*0830*/  LOP3.LUT R0, R8, 0x80000000, R7, 0x48, !PT ;  /* 0x8000000008007812 */ /* 0x000fe200078e4807 */
[----:B------:R-:W-:Y:S06]  /*0840*/  BRA `(.L_x_12) ;  /* 0x00000000000c7947 */ /* 0x000fec0003800000 */
.L_x_5:
[----:B------:R-:W0:Y:S01]  /*0850*/  MUFU.RSQ R0, -QNAN ;  /* 0xffc0000000007908 */ /* 0x000e220000001400 */
[----:B------:R-:W-:Y:S05]  /*0860*/  BRA `(.L_x_12) ;  /* 0x0000000000047947 */ /* 0x000fea0003800000 */
.L_x_4:
[----:B------:R-:W-:-:S07]  /*0870*/  FADD.FTZ R0, R0, R3 ;  /* 0x0000000300007221 */ /* 0x000fce0000010000 */
.L_x_12:
[----:B------:R-:W-:Y:S05]  /*0880*/  BSYNC.RECONVERGENT B1 ;  /* 0x0000000000017941 */ /* 0x000fea0003800200 */
.L_x_2:
[----:B------:R-:W-:-:S04]  /*0890*/  IMAD.MOV.U32 R5, RZ, RZ, 0x0 ;  /* 0x00000000ff057424 */ /* 0x000fc800078e00ff */
[----:B0-----:R-:W-:Y:S05]  /*08a0*/  RET.REL.NODEC R4 `(_Z19mse_backward_kernelPfS_S_i) ;  /* 0xfffffff404d47950 */ /* 0x001fea0003c3ffff */
.L_x_13:
[----:B------:R-:W-:-:S00]  /*08b0*/  BRA `(.L_x_13) ;  /* 0xfffffffc00fc7947 */ /* 0x000fc0000383ffff */
[----:B------:R-:W-:-:S00]  /*08c0*/  NOP ;  /* 0x0000000000007918 */ /* 0x000fc00000000000 */
        /* <DEDUP_REMOVED lines=11> */
.L_x_14:


//--------------------- .nv.shared.reserved.0     --------------------------
	.section	.nv.shared.reserved.0,"aw",@nobits
	.weak		__nv_reservedSMEM_offset_0_alias
	.size		__nv_reservedSMEM_offset_0_alias, 0, 64
	.other		__nv_reservedSMEM_offset_0_alias,@"STO_CUDA_RESERVED_SHARED STV_DEFAULT"
__nv_reservedSMEM_offset_0_alias:
	.zero		0
	.zero		64


//--------------------- .nv.constant0._Z19mse_backward_kernelPfS_S_i --------------------------
	.section	.nv.constant0._Z19mse_backward_kernelPfS_S_i,"a",@progbits
	.sectionflags	@""
	.align	4
.nv.constant0._Z19mse_backward_kernelPfS_S_i:
	.zero		924


//--------------------- SYMBOLS --------------------------

	.type		.nv.reservedSmem.offset0,@object
	.size		.nv.reservedSmem.offset0,0x4
